//
// Generated by NVIDIA NVVM Compiler
//
// Compiler Build ID: CL-36424714
// Cuda compilation tools, release 13.0, V13.0.88
// Based on NVVM 20.0.0
//

.version 9.0
.target sm_100
.address_size 64

	// .globl	_Z24matrix_mul_kernel_stablePKfS0_Pfiii
// _ZZ24matrix_mul_kernel_stablePKfS0_PfiiiE9tile_base has been demoted
// _ZZ24matrix_mul_kernel_stablePKfS0_PfiiiE10tile_query has been demoted

.visible .entry _Z24matrix_mul_kernel_stablePKfS0_Pfiii(
	.param .u64 .ptr .align 1 _Z24matrix_mul_kernel_stablePKfS0_Pfiii_param_0,
	.param .u64 .ptr .align 1 _Z24matrix_mul_kernel_stablePKfS0_Pfiii_param_1,
	.param .u64 .ptr .align 1 _Z24matrix_mul_kernel_stablePKfS0_Pfiii_param_2,
	.param .u32 _Z24matrix_mul_kernel_stablePKfS0_Pfiii_param_3,
	.param .u32 _Z24matrix_mul_kernel_stablePKfS0_Pfiii_param_4,
	.param .u32 _Z24matrix_mul_kernel_stablePKfS0_Pfiii_param_5
)
{
	.reg .pred 	%p<26>;
	.reg .b32 	%r<57>;
	.reg .b32 	%f<181>;
	.reg .b64 	%rd<18>;
	// demoted variable
	.shared .align 4 .b8 _ZZ24matrix_mul_kernel_stablePKfS0_PfiiiE9tile_base[1024];
	// demoted variable
	.shared .align 4 .b8 _ZZ24matrix_mul_kernel_stablePKfS0_PfiiiE10tile_query[1024];
	ld.param.u64 	%rd6, [_Z24matrix_mul_kernel_stablePKfS0_Pfiii_param_0];
	ld.param.u64 	%rd7, [_Z24matrix_mul_kernel_stablePKfS0_Pfiii_param_1];
	ld.param.u32 	%r29, [_Z24matrix_mul_kernel_stablePKfS0_Pfiii_param_3];
	ld.param.u32 	%r30, [_Z24matrix_mul_kernel_stablePKfS0_Pfiii_param_4];
	ld.param.u32 	%r31, [_Z24matrix_mul_kernel_stablePKfS0_Pfiii_param_5];
	cvta.to.global.u64 	%rd1, %rd7;
	cvta.to.global.u64 	%rd2, %rd6;
	mov.u32 	%r1, %tid.x;
	mov.u32 	%r2, %tid.y;
	mov.u32 	%r32, %ctaid.y;
	mov.u32 	%r33, %ntid.y;
	mad.lo.s32 	%r3, %r32, %r33, %r2;
	mov.u32 	%r34, %ctaid.x;
	mov.u32 	%r35, %ntid.x;
	mad.lo.s32 	%r4, %r34, %r35, %r1;
	setp.lt.s32 	%p1, %r31, 1;
	mov.f32 	%f180, 0f00000000;
	@%p1 bra 	$L__BB0_19;
	add.s32 	%r5, %r31, 15;
	shl.b32 	%r37, %r2, 6;
	mov.u32 	%r38, _ZZ24matrix_mul_kernel_stablePKfS0_PfiiiE9tile_base;
	add.s32 	%r6, %r38, %r37;
	shl.b32 	%r39, %r1, 2;
	add.s32 	%r7, %r6, %r39;
	mul.lo.s32 	%r8, %r31, %r3;
	mov.u32 	%r40, _ZZ24matrix_mul_kernel_stablePKfS0_PfiiiE10tile_query;
	add.s32 	%r11, %r40, %r39;
	add.s32 	%r9, %r11, %r37;
	mul.lo.s32 	%r10, %r31, %r4;
	setp.lt.u32 	%p2, %r31, 17;
	mov.f32 	%f180, 0f00000000;
	mov.b32 	%r56, 0;
	@%p2 bra 	$L__BB0_13;
	shr.u32 	%r41, %r5, 4;
	and.b32  	%r42, %r41, 134217726;
	neg.s32 	%r55, %r42;
	add.s32 	%r54, %r2, %r10;
	add.s32 	%r52, %r1, %r8;
	mov.f32 	%f180, 0f00000000;
	mov.u32 	%r51, %r1;
	mov.u32 	%r53, %r2;
$L__BB0_3:
	setp.ge.s32 	%p3, %r3, %r29;
	setp.ge.s32 	%p4, %r51, %r31;
	mul.wide.s32 	%rd8, %r52, 4;
	add.s64 	%rd3, %rd2, %rd8;
	mov.f32 	%f172, 0f00000000;
	or.pred  	%p5, %p3, %p4;
	@%p5 bra 	$L__BB0_5;
	ld.global.f32 	%f172, [%rd3];
$L__BB0_5:
	setp.ge.s32 	%p6, %r4, %r30;
	st.shared.f32 	[%r7], %f172;
	setp.ge.s32 	%p7, %r53, %r31;
	mul.wide.s32 	%rd9, %r54, 4;
	add.s64 	%rd4, %rd1, %rd9;
	mov.f32 	%f173, 0f00000000;
	or.pred  	%p8, %p6, %p7;
	@%p8 bra 	$L__BB0_7;
	ld.global.f32 	%f173, [%rd4];
$L__BB0_7:
	st.shared.f32 	[%r9], %f173;
	bar.sync 	0;
	ld.shared.f32 	%f27, [%r6];
	ld.shared.f32 	%f28, [%r11];
	fma.rn.f32 	%f29, %f27, %f28, %f180;
	ld.shared.f32 	%f30, [%r6+4];
	ld.shared.f32 	%f31, [%r11+64];
	fma.rn.f32 	%f32, %f30, %f31, %f29;
	ld.shared.f32 	%f33, [%r6+8];
	ld.shared.f32 	%f34, [%r11+128];
	fma.rn.f32 	%f35, %f33, %f34, %f32;
	ld.shared.f32 	%f36, [%r6+12];
	ld.shared.f32 	%f37, [%r11+192];
	fma.rn.f32 	%f38, %f36, %f37, %f35;
	ld.shared.f32 	%f39, [%r6+16];
	ld.shared.f32 	%f40, [%r11+256];
	fma.rn.f32 	%f41, %f39, %f40, %f38;
	ld.shared.f32 	%f42, [%r6+20];
	ld.shared.f32 	%f43, [%r11+320];
	fma.rn.f32 	%f44, %f42, %f43, %f41;
	ld.shared.f32 	%f45, [%r6+24];
	ld.shared.f32 	%f46, [%r11+384];
	fma.rn.f32 	%f47, %f45, %f46, %f44;
	ld.shared.f32 	%f48, [%r6+28];
	ld.shared.f32 	%f49, [%r11+448];
	fma.rn.f32 	%f50, %f48, %f49, %f47;
	ld.shared.f32 	%f51, [%r6+32];
	ld.shared.f32 	%f52, [%r11+512];
	fma.rn.f32 	%f53, %f51, %f52, %f50;
	ld.shared.f32 	%f54, [%r6+36];
	ld.shared.f32 	%f55, [%r11+576];
	fma.rn.f32 	%f56, %f54, %f55, %f53;
	ld.shared.f32 	%f57, [%r6+40];
	ld.shared.f32 	%f58, [%r11+640];
	fma.rn.f32 	%f59, %f57, %f58, %f56;
	ld.shared.f32 	%f60, [%r6+44];
	ld.shared.f32 	%f61, [%r11+704];
	fma.rn.f32 	%f62, %f60, %f61, %f59;
	ld.shared.f32 	%f63, [%r6+48];
	ld.shared.f32 	%f64, [%r11+768];
	fma.rn.f32 	%f65, %f63, %f64, %f62;
	ld.shared.f32 	%f66, [%r6+52];
	ld.shared.f32 	%f67, [%r11+832];
	fma.rn.f32 	%f68, %f66, %f67, %f65;
	ld.shared.f32 	%f69, [%r6+56];
	ld.shared.f32 	%f70, [%r11+896];
	fma.rn.f32 	%f71, %f69, %f70, %f68;
	ld.shared.f32 	%f72, [%r6+60];
	ld.shared.f32 	%f73, [%r11+960];
	fma.rn.f32 	%f6, %f72, %f73, %f71;
	bar.sync 	0;
	add.s32 	%r43, %r51, 16;
	setp.ge.s32 	%p10, %r43, %r31;
	mov.f32 	%f174, 0f00000000;
	or.pred  	%p11, %p3, %p10;
	@%p11 bra 	$L__BB0_9;
	ld.global.f32 	%f174, [%rd3+64];
$L__BB0_9:
	st.shared.f32 	[%r7], %f174;
	add.s32 	%r44, %r53, 16;
	setp.ge.s32 	%p13, %r44, %r31;
	mov.f32 	%f175, 0f00000000;
	or.pred  	%p14, %p6, %p13;
	@%p14 bra 	$L__BB0_11;
	ld.global.f32 	%f175, [%rd4+64];
$L__BB0_11:
	st.shared.f32 	[%r9], %f175;
	bar.sync 	0;
	ld.shared.f32 	%f75, [%r6];
	ld.shared.f32 	%f76, [%r11];
	fma.rn.f32 	%f77, %f75, %f76, %f6;
	ld.shared.f32 	%f78, [%r6+4];
	ld.shared.f32 	%f79, [%r11+64];
	fma.rn.f32 	%f80, %f78, %f79, %f77;
	ld.shared.f32 	%f81, [%r6+8];
	ld.shared.f32 	%f82, [%r11+128];
	fma.rn.f32 	%f83, %f81, %f82, %f80;
	ld.shared.f32 	%f84, [%r6+12];
	ld.shared.f32 	%f85, [%r11+192];
	fma.rn.f32 	%f86, %f84, %f85, %f83;
	ld.shared.f32 	%f87, [%r6+16];
	ld.shared.f32 	%f88, [%r11+256];
	fma.rn.f32 	%f89, %f87, %f88, %f86;
	ld.shared.f32 	%f90, [%r6+20];
	ld.shared.f32 	%f91, [%r11+320];
	fma.rn.f32 	%f92, %f90, %f91, %f89;
	ld.shared.f32 	%f93, [%r6+24];
	ld.shared.f32 	%f94, [%r11+384];
	fma.rn.f32 	%f95, %f93, %f94, %f92;
	ld.shared.f32 	%f96, [%r6+28];
	ld.shared.f32 	%f97, [%r11+448];
	fma.rn.f32 	%f98, %f96, %f97, %f95;
	ld.shared.f32 	%f99, [%r6+32];
	ld.shared.f32 	%f100, [%r11+512];
	fma.rn.f32 	%f101, %f99, %f100, %f98;
	ld.shared.f32 	%f102, [%r6+36];
	ld.shared.f32 	%f103, [%r11+576];
	fma.rn.f32 	%f104, %f102, %f103, %f101;
	ld.shared.f32 	%f105, [%r6+40];
	ld.shared.f32 	%f106, [%r11+640];
	fma.rn.f32 	%f107, %f105, %f106, %f104;
	ld.shared.f32 	%f108, [%r6+44];
	ld.shared.f32 	%f109, [%r11+704];
	fma.rn.f32 	%f110, %f108, %f109, %f107;
	ld.shared.f32 	%f111, [%r6+48];
	ld.shared.f32 	%f112, [%r11+768];
	fma.rn.f32 	%f113, %f111, %f112, %f110;
	ld.shared.f32 	%f114, [%r6+52];
	ld.shared.f32 	%f115, [%r11+832];
	fma.rn.f32 	%f116, %f114, %f115, %f113;
	ld.shared.f32 	%f117, [%r6+56];
	ld.shared.f32 	%f118, [%r11+896];
	fma.rn.f32 	%f119, %f117, %f118, %f116;
	ld.shared.f32 	%f120, [%r6+60];
	ld.shared.f32 	%f121, [%r11+960];
	fma.rn.f32 	%f180, %f120, %f121, %f119;
	bar.sync 	0;
	add.s32 	%r55, %r55, 2;
	add.s32 	%r54, %r54, 32;
	add.s32 	%r53, %r53, 32;
	add.s32 	%r52, %r52, 32;
	add.s32 	%r51, %r51, 32;
	setp.ne.s32 	%p15, %r55, 0;
	@%p15 bra 	$L__BB0_3;
	and.b32  	%r56, %r5, 2147483616;
$L__BB0_13:
	and.b32  	%r45, %r5, 16;
	setp.eq.s32 	%p16, %r45, 0;
	@%p16 bra 	$L__BB0_19;
	setp.ge.s32 	%p17, %r3, %r29;
	add.s32 	%r46, %r56, %r1;
	setp.ge.s32 	%p18, %r46, %r31;
	mov.f32 	%f178, 0f00000000;
	or.pred  	%p19, %p17, %p18;
	@%p19 bra 	$L__BB0_16;
	add.s32 	%r47, %r46, %r8;
	mul.wide.s32 	%rd10, %r47, 4;
	add.s64 	%rd11, %rd2, %rd10;
	ld.global.f32 	%f178, [%rd11];
$L__BB0_16:
	setp.ge.s32 	%p20, %r4, %r30;
	st.shared.f32 	[%r7], %f178;
	add.s32 	%r48, %r56, %r2;
	setp.ge.s32 	%p21, %r48, %r31;
	mov.f32 	%f179, 0f00000000;
	or.pred  	%p22, %p20, %p21;
	@%p22 bra 	$L__BB0_18;
	add.s32 	%r49, %r48, %r10;
	mul.wide.s32 	%rd12, %r49, 4;
	add.s64 	%rd13, %rd1, %rd12;
	ld.global.f32 	%f179, [%rd13];
$L__BB0_18:
	st.shared.f32 	[%r9], %f179;
	bar.sync 	0;
	ld.shared.f32 	%f124, [%r6];
	ld.shared.f32 	%f125, [%r11];
	fma.rn.f32 	%f126, %f124, %f125, %f180;
	ld.shared.f32 	%f127, [%r6+4];
	ld.shared.f32 	%f128, [%r11+64];
	fma.rn.f32 	%f129, %f127, %f128, %f126;
	ld.shared.f32 	%f130, [%r6+8];
	ld.shared.f32 	%f131, [%r11+128];
	fma.rn.f32 	%f132, %f130, %f131, %f129;
	ld.shared.f32 	%f133, [%r6+12];
	ld.shared.f32 	%f134, [%r11+192];
	fma.rn.f32 	%f135, %f133, %f134, %f132;
	ld.shared.f32 	%f136, [%r6+16];
	ld.shared.f32 	%f137, [%r11+256];
	fma.rn.f32 	%f138, %f136, %f137, %f135;
	ld.shared.f32 	%f139, [%r6+20];
	ld.shared.f32 	%f140, [%r11+320];
	fma.rn.f32 	%f141, %f139, %f140, %f138;
	ld.shared.f32 	%f142, [%r6+24];
	ld.shared.f32 	%f143, [%r11+384];
	fma.rn.f32 	%f144, %f142, %f143, %f141;
	ld.shared.f32 	%f145, [%r6+28];
	ld.shared.f32 	%f146, [%r11+448];
	fma.rn.f32 	%f147, %f145, %f146, %f144;
	ld.shared.f32 	%f148, [%r6+32];
	ld.shared.f32 	%f149, [%r11+512];
	fma.rn.f32 	%f150, %f148, %f149, %f147;
	ld.shared.f32 	%f151, [%r6+36];
	ld.shared.f32 	%f152, [%r11+576];
	fma.rn.f32 	%f153, %f151, %f152, %f150;
	ld.shared.f32 	%f154, [%r6+40];
	ld.shared.f32 	%f155, [%r11+640];
	fma.rn.f32 	%f156, %f154, %f155, %f153;
	ld.shared.f32 	%f157, [%r6+44];
	ld.shared.f32 	%f158, [%r11+704];
	fma.rn.f32 	%f159, %f157, %f158, %f156;
	ld.shared.f32 	%f160, [%r6+48];
	ld.shared.f32 	%f161, [%r11+768];
	fma.rn.f32 	%f162, %f160, %f161, %f159;
	ld.shared.f32 	%f163, [%r6+52];
	ld.shared.f32 	%f164, [%r11+832];
	fma.rn.f32 	%f165, %f163, %f164, %f162;
	ld.shared.f32 	%f166, [%r6+56];
	ld.shared.f32 	%f167, [%r11+896];
	fma.rn.f32 	%f168, %f166, %f167, %f165;
	ld.shared.f32 	%f169, [%r6+60];
	ld.shared.f32 	%f170, [%r11+960];
	fma.rn.f32 	%f180, %f169, %f170, %f168;
	bar.sync 	0;
$L__BB0_19:
	setp.ge.s32 	%p23, %r3, %r29;
	setp.ge.s32 	%p24, %r4, %r30;
	or.pred  	%p25, %p23, %p24;
	@%p25 bra 	$L__BB0_21;
	ld.param.u64 	%rd17, [_Z24matrix_mul_kernel_stablePKfS0_Pfiii_param_2];
	mad.lo.s32 	%r50, %r30, %r3, %r4;
	cvta.to.global.u64 	%rd14, %rd17;
	mul.wide.s32 	%rd15, %r50, 4;
	add.s64 	%rd16, %rd14, %rd15;
	st.global.f32 	[%rd16], %f180;
$L__BB0_21:
	ret;

}


// ===== COMPILED SASS (sm_100) =====

	.target	sm_100

	.elftype	@"ET_EXEC"


//--------------------- .note.nv.tkinfo           --------------------------
	.section	.note.nv.tkinfo,"",@"SHT_NOTE"
	.sectionflags	@"SHF_NOTE_NV_TKINFO"
	.tkinfo
        /*0018*/ 	.word	0x00000002
        /*0030*/ 	.string	""
        /*0030*/ 	.string	"ptxas"
        /*0030*/ 	.string	"Cuda compilation tools, release 13.0, V13.0.88"
        /*0030*/ 	.string	"Build cuda_13.0.r13.0/compiler.36424714_0"
        /*0030*/ 	.string	"-arch sm_100 -m 64 "



//--------------------- .note.nv.cuinfo           --------------------------
	.section	.note.nv.cuinfo,"",@"SHT_NOTE"
	.sectionflags	@"SHF_NOTE_NV_CUINFO"
        /*0018*/ 	.short	0x0002
        /*001a*/ 	.short	0x0064
        /*001c*/ 	.short	0x0082
	.zero		2


//--------------------- .nv.info                  --------------------------
	.section	.nv.info,"",@"SHT_CUDA_INFO"
	.align	4


	//----- nvinfo : EIATTR_REGCOUNT
	.align		4
        /*0000*/ 	.byte	0x04, 0x2f
        /*0002*/ 	.short	(.L_1 - .L_0)
	.align		4
.L_0:
        /*0004*/ 	.word	index@(_Z24matrix_mul_kernel_stablePKfS0_Pfiii)
        /*0008*/ 	.word	0x00000020


	//----- nvinfo : EIATTR_FRAME_SIZE
	.align		4
.L_1:
        /*000c*/ 	.byte	0x04, 0x11
        /*000e*/ 	.short	(.L_3 - .L_2)
	.align		4
.L_2:
        /*0010*/ 	.word	index@(_Z24matrix_mul_kernel_stablePKfS0_Pfiii)
        /*0014*/ 	.word	0x00000000


	//----- nvinfo : EIATTR_MIN_STACK_SIZE
	.align		4
.L_3:
        /*0018*/ 	.byte	0x04, 0x12
        /*001a*/ 	.short	(.L_5 - .L_4)
	.align		4
.L_4:
        /*001c*/ 	.word	index@(_Z24matrix_mul_kernel_stablePKfS0_Pfiii)
        /*0020*/ 	.word	0x00000000
.L_5:


//--------------------- .nv.compat                --------------------------
	.section	.nv.compat,"",@"SHT_CUDA_COMPAT_INFO"
	.align	4
        /*0000*/ 	.byte	0x02, 0x09, 0x00, 0x00, 0x02, 0x02, 0x01, 0x00, 0x02, 0x05, 0x05, 0x00, 0x03, 0x07, 0x01, 0x01
        /*0010*/ 	.byte	0x02, 0x03, 0x00, 0x00, 0x02, 0x06, 0x01, 0x00, 0x04, 0x0b, 0x08, 0x00, 0x09, 0x00, 0x00, 0x00
        /*0020*/ 	.byte	0x00, 0x00, 0x00, 0x00


//--------------------- .nv.info._Z24matrix_mul_kernel_stablePKfS0_Pfiii --------------------------
	.section	.nv.info._Z24matrix_mul_kernel_stablePKfS0_Pfiii,"",@"SHT_CUDA_INFO"
	.sectionflags	@""
	.align	4


	//----- nvinfo : EIATTR_CUDA_API_VERSION
	.align		4
        /*0000*/ 	.byte	0x04, 0x37
        /*0002*/ 	.short	(.L_7 - .L_6)
.L_6:
        /*0004*/ 	.word	0x00000082


	//----- nvinfo : EIATTR_KPARAM_INFO
	.align		4
.L_7:
        /*0008*/ 	.byte	0x04, 0x17
        /*000a*/ 	.short	(.L_9 - .L_8)
.L_8:
        /*000c*/ 	.word	0x00000000
        /*0010*/ 	.short	0x0005
        /*0012*/ 	.short	0x0020
        /*0014*/ 	.byte	0x00, 0xf0, 0x11, 0x00


	//----- nvinfo : EIATTR_KPARAM_INFO
	.align		4
.L_9:
        /*0018*/ 	.byte	0x04, 0x17
        /*001a*/ 	.short	(.L_11 - .L_10)
.L_10:
        /*001c*/ 	.word	0x00000000
        /*0020*/ 	.short	0x0004
        /*0022*/ 	.short	0x001c
        /*0024*/ 	.byte	0x00, 0xf0, 0x11, 0x00


	//----- nvinfo : EIATTR_KPARAM_INFO
	.align		4
.L_11:
        /*0028*/ 	.byte	0x04, 0x17
        /*002a*/ 	.short	(.L_13 - .L_12)
.L_12:
        /*002c*/ 	.word	0x00000000
        /*0030*/ 	.short	0x0003
        /*0032*/ 	.short	0x0018
        /*0034*/ 	.byte	0x00, 0xf0, 0x11, 0x00


	//----- nvinfo : EIATTR_KPARAM_INFO
	.align		4
.L_13:
        /*0038*/ 	.byte	0x04, 0x17
        /*003a*/ 	.short	(.L_15 - .L_14)
.L_14:
        /*003c*/ 	.word	0x00000000
        /*0040*/ 	.short	0x0002
        /*0042*/ 	.short	0x0010
        /*0044*/ 	.byte	0x00, 0xf5, 0x21, 0x00


	//----- nvinfo : EIATTR_KPARAM_INFO
	.align		4
.L_15:
        /*0048*/ 	.byte	0x04, 0x17
        /*004a*/ 	.short	(.L_17 - .L_16)
.L_16:
        /*004c*/ 	.word	0x00000000
        /*0050*/ 	.short	0x0001
        /*0052*/ 	.short	0x0008
        /*0054*/ 	.byte	0x00, 0xf5, 0x21, 0x00


	//----- nvinfo : EIATTR_KPARAM_INFO
	.align		4
.L_17:
        /*0058*/ 	.byte	0x04, 0x17
        /*005a*/ 	.short	(.L_19 - .L_18)
.L_18:
        /*005c*/ 	.word	0x00000000
        /*0060*/ 	.short	0x0000
        /*0062*/ 	.short	0x0000
        /*0064*/ 	.byte	0x00, 0xf5, 0x21, 0x00


	//----- nvinfo : EIATTR_SPARSE_MMA_MASK
	.align		4
.L_19:
        /*0068*/ 	.byte	0x03, 0x50
        /*006a*/ 	.short	0x0000


	//----- nvinfo : EIATTR_MAXREG_COUNT
	.align		4
        /*006c*/ 	.byte	0x03, 0x1b
        /*006e*/ 	.short	0x00ff


	//----- nvinfo : EIATTR_NUM_BARRIERS
	.align		4
        /*0070*/ 	.byte	0x02, 0x4c
        /*0072*/ 	.byte	0x01
	.zero		1


	//----- nvinfo : EIATTR_MERCURY_ISA_VERSION
	.align		4
        /*0074*/ 	.byte	0x03, 0x5f
        /*0076*/ 	.short	0x0101


	//----- nvinfo : EIATTR_VRC_CTA_INIT_COUNT
	.align		4
        /*0078*/ 	.byte	0x02, 0x4a
	.zero		1
	.zero		1


	//----- nvinfo : EIATTR_EXIT_INSTR_OFFSETS
	.align		4
        /*007c*/ 	.byte	0x04, 0x1c
        /*007e*/ 	.short	(.L_21 - .L_20)


	//   ....[0]....
.L_20:
        /*0080*/ 	.word	0x00000d10


	//   ....[1]....
        /*0084*/ 	.word	0x00000d60


	//----- nvinfo : EIATTR_CBANK_PARAM_SIZE
	.align		4
.L_21:
        /*0088*/ 	.byte	0x03, 0x19
        /*008a*/ 	.short	0x0024


	//----- nvinfo : EIATTR_PARAM_CBANK
	.align		4
        /*008c*/ 	.byte	0x04, 0x0a
        /*008e*/ 	.short	(.L_23 - .L_22)
	.align		4
.L_22:
        /*0090*/ 	.word	index@(.nv.constant0._Z24matrix_mul_kernel_stablePKfS0_Pfiii)
        /*0094*/ 	.short	0x0380
        /*0096*/ 	.short	0x0024


	//----- nvinfo : EIATTR_SW_WAR
	.align		4
.L_23:
        /*0098*/ 	.byte	0x04, 0x36
        /*009a*/ 	.short	(.L_25 - .L_24)
.L_24:
        /*009c*/ 	.word	0x00000008
.L_25:


//--------------------- .nv.callgraph             --------------------------
	.section	.nv.callgraph,"",@"SHT_CUDA_CALLGRAPH"
	.align	4
	.sectionentsize	8
	.align		4
        /*0000*/ 	.word	0x00000000
	.align		4
        /*0004*/ 	.word	0xffffffff
	.align		4
        /*0008*/ 	.word	0x00000000
	.align		4
        /*000c*/ 	.word	0xfffffffe
	.align		4
        /*0010*/ 	.word	0x00000000
	.align		4
        /*0014*/ 	.word	0xfffffffd
	.align		4
        /*0018*/ 	.word	0x00000000
	.align		4
        /*001c*/ 	.word	0xfffffffc


//--------------------- .text._Z24matrix_mul_kernel_stablePKfS0_Pfiii --------------------------
	.section	.text._Z24matrix_mul_kernel_stablePKfS0_Pfiii,"ax",@progbits
	.align	128
        .global         _Z24matrix_mul_kernel_stablePKfS0_Pfiii
        .type           _Z24matrix_mul_kernel_stablePKfS0_Pfiii,@function
        .size           _Z24matrix_mul_kernel_stablePKfS0_Pfiii,(.L_x_4 - _Z24matrix_mul_kernel_stablePKfS0_Pfiii)
        .other          _Z24matrix_mul_kernel_stablePKfS0_Pfiii,@"STO_CUDA_ENTRY STV_DEFAULT"
_Z24matrix_mul_kernel_stablePKfS0_Pfiii:
.text._Z24matrix_mul_kernel_stablePKfS0_Pfiii:
[----:B------:R-:W-:Y:S01]  /*0000*/  LDC R1, c[0x0][0x37c] ;  /* 0x0000df00ff017b82 */ /* 0x000fe20000000800 */
[----:B------:R-:W0:Y:S01]  /*0010*/  S2R R12, SR_TID.Y ;  /* 0x00000000000c7919 */ /* 0x000e220000002200 */
[----:B------:R-:W1:Y:S06]  /*0020*/  LDCU UR7, c[0x0][0x3a0] ;  /* 0x00007400ff0777ac */ /* 0x000e6c0008000800 */
[----:B------:R-:W0:Y:S01]  /*0030*/  S2UR UR4, SR_CTAID.Y ;  /* 0x00000000000479c3 */ /* 0x000e220000002600 */
[----:B------:R-:W-:Y:S01]  /*0040*/  HFMA2 R21, -RZ, RZ, 0, 0 ;  /* 0x00000000ff157431 */ /* 0x000fe200000001ff */
[----:B------:R-:W2:Y:S01]  /*0050*/  S2R R13, SR_TID.X ;  /* 0x00000000000d7919 */ /* 0x000ea20000002100 */
[----:B------:R-:W3:Y:S05]  /*0060*/  LDCU.64 UR8, c[0x0][0x358] ;  /* 0x00006b00ff0877ac */ /* 0x000eea0008000a00 */
[----:B------:R-:W0:Y:S08]  /*0070*/  LDC R3, c[0x0][0x364] ;  /* 0x0000d900ff037b82 */ /* 0x000e300000000800 */
[----:B------:R-:W2:Y:S01]  /*0080*/  S2UR UR5, SR_CTAID.X ;  /* 0x00000000000579c3 */ /* 0x000ea20000002500 */
[----:B-1----:R-:W-:-:S07]  /*0090*/  UISETP.GE.AND UP0, UPT, UR7, 0x1, UPT ;  /* 0x000000010700788c */ /* 0x002fce000bf06270 */
[----:B------:R-:W2:Y:S01]  /*00a0*/  LDC R2, c[0x0][0x360] ;  /* 0x0000d800ff027b82 */ /* 0x000ea20000000800 */
[----:B0-----:R-:W-:Y:S02]  /*00b0*/  IMAD R0, R3, UR4, R12 ;  /* 0x0000000403007c24 */ /* 0x001fe4000f8e020c */
[----:B--2---:R-:W-:Y:S01]  /*00c0*/  IMAD R3, R2, UR5, R13 ;  /* 0x0000000502037c24 */ /* 0x004fe2000f8e020d */
[----:B---3--:R-:W-:Y:S06]  /*00d0*/  BRA.U !UP0, `(.L_x_0) ;  /* 0x0000000d08007547 */ /* 0x008fec000b800000 */
[----:B------:R-:W0:Y:S01]  /*00e0*/  S2UR UR6, SR_CgaCtaId ;  /* 0x00000000000679c3 */ /* 0x000e220000008800 */
[----:B------:R-:W-:Y:S01]  /*00f0*/  UMOV UR4, 0x400 ;  /* 0x0000040000047882 */ /* 0x000fe20000000000 */
[----:B------:R-:W-:Y:S01]  /*0100*/  UISETP.GE.U32.AND UP0, UPT, UR7, 0x11, UPT ;  /* 0x000000110700788c */ /* 0x000fe2000bf06070 */
[----:B------:R-:W-:Y:S01]  /*0110*/  MOV R21, RZ ;  /* 0x000000ff00157202 */ /* 0x000fe20000000f00 */
[----:B------:R-:W-:Y:S02]  /*0120*/  UIADD3 UR5, UPT, UPT, UR4, 0x400, URZ ;  /* 0x0000040004057890 */ /* 0x000fe4000fffe0ff */
[----:B0-----:R-:W-:Y:S02]  /*0130*/  ULEA UR4, UR6, UR4, 0x18 ;  /* 0x0000000406047291 */ /* 0x001fe4000f8ec0ff */
[----:B------:R-:W-:Y:S02]  /*0140*/  ULEA UR5, UR6, UR5, 0x18 ;  /* 0x0000000506057291 */ /* 0x000fe4000f8ec0ff */
[----:B------:R-:W-:-:S02]  /*0150*/  UIADD3 UR6, UPT, UPT, UR7, 0xf, URZ ;  /* 0x0000000f07067890 */ /* 0x000fc4000fffe0ff */
[C---:B------:R-:W-:Y:S01]  /*0160*/  LEA R2, R12.reuse, UR4, 0x6 ;  /* 0x000000040c027c11 */ /* 0x040fe2000f8e30ff */
[----:B------:R-:W-:Y:S01]  /*0170*/  UMOV UR4, URZ ;  /* 0x000000ff00047c82 */ /* 0x000fe20008000000 */
[C---:B------:R-:W-:Y:S02]  /*0180*/  LEA R16, R13.reuse, UR5, 0x2 ;  /* 0x000000050d107c11 */ /* 0x040fe4000f8e10ff */
[----:B------:R-:W-:Y:S02]  /*0190*/  LEA R20, R13, R2, 0x2 ;  /* 0x000000020d147211 */ /* 0x000fe400078e10ff */
[----:B------:R-:W-:Y:S01]  /*01a0*/  LEA R19, R12, R16, 0x6 ;  /* 0x000000100c137211 */ /* 0x000fe200078e30ff */
[----:B------:R-:W-:Y:S06]  /*01b0*/  BRA.U !UP0, `(.L_x_1) ;  /* 0x0000000508dc7547 */ /* 0x000fec000b800000 */
[----:B------:R-:W0:Y:S01]  /*01c0*/  LDC.64 R24, c[0x0][0x380] ;  /* 0x0000e000ff187b82 */ /* 0x000e220000000a00 */
[----:B------:R-:W1:Y:S01]  /*01d0*/  LDCU UR10, c[0x0][0x398] ;  /* 0x00007300ff0a77ac */ /* 0x000e620008000800 */
[----:B------:R-:W-:Y:S01]  /*01e0*/  IMAD R18, R3, UR7, R12 ;  /* 0x0000000703127c24 */ /* 0x000fe2000f8e020c */
[----:B------:R-:W-:Y:S01]  /*01f0*/  MOV R21, RZ ;  /* 0x000000ff00157202 */ /* 0x000fe20000000f00 */
[C---:B------:R-:W-:Y:S01]  /*0200*/  IMAD R17, R0.reuse, UR7, R13 ;  /* 0x0000000700117c24 */ /* 0x040fe2000f8e020d */
[----:B------:R-:W-:Y:S01]  /*0210*/  USHF.R.U32.HI UR4, URZ, 0x4, UR6 ;  /* 0x00000004ff047899 */ /* 0x000fe20008011606 */
[----:B------:R-:W-:Y:S01]  /*0220*/  MOV R15, R13 ;  /* 0x0000000d000f7202 */ /* 0x000fe20000000f00 */
[----:B------:R-:W2:Y:S01]  /*0230*/  LDCU UR5, c[0x0][0x3a0] ;  /* 0x00007400ff0577ac */ /* 0x000ea20008000800 */
[----:B------:R-:W3:Y:S01]  /*0240*/  LDC.64 R22, c[0x0][0x388] ;  /* 0x0000e200ff167b82 */ /* 0x000ee20000000a00 */
[----:B------:R-:W-:Y:S01]  /*0250*/  MOV R14, R12 ;  /* 0x0000000c000e7202 */ /* 0x000fe20000000f00 */
[----:B------:R-:W-:Y:S01]  /*0260*/  ULOP3.LUT UR4, UR4, 0x7fffffe, URZ, 0xc0, !UPT ;  /* 0x07fffffe04047892 */ /* 0x000fe2000f8ec0ff */
[----:B------:R-:W4:Y:S03]  /*0270*/  LDCU UR11, c[0x0][0x39c] ;  /* 0x00007380ff0b77ac */ /* 0x000f260008000800 */
[----:B------:R-:W-:Y:S01]  /*0280*/  UIADD3 UR4, UPT, UPT, -UR4, URZ, URZ ;  /* 0x000000ff04047290 */ /* 0x000fe2000fffe1ff */
[----:B-1----:R-:W-:-:S13]  /*0290*/  ISETP.GE.AND P1, PT, R0, UR10, PT ;  /* 0x0000000a00007c0c */ /* 0x002fda000bf26270 */
.L_x_2:
[----:B----4-:R-:W-:Y:S01]  /*02a0*/  ISETP.GE.AND P0, PT, R3, UR11, PT ;  /* 0x0000000b03007c0c */ /* 0x010fe2000bf06270 */
[----:B--2---:R-:W-:Y:S01]  /*02b0*/  UMOV UR7, UR5 ;  /* 0x0000000500077c82 */ /* 0x004fe20008000000 */
[----:B------:R-:W-:Y:S02]  /*02c0*/  CS2R R8, SRZ ;  /* 0x0000000000087805 */ /* 0x000fe4000001ff00 */
[----:B------:R-:W-:Y:S01]  /*02d0*/  ISETP.GE.OR P2, PT, R15, UR7, P1 ;  /* 0x000000070f007c0c */ /* 0x000fe20008f46670 */
[----:B0-----:R-:W-:Y:S01]  /*02e0*/  IMAD.WIDE R28, R17, 0x4, R24 ;  /* 0x00000004111c7825 */ /* 0x001fe200078e0218 */
[----:B------:R-:W-:-:S03]  /*02f0*/  ISETP.GE.OR P3, PT, R14, UR7, P0 ;  /* 0x000000070e007c0c */ /* 0x000fc60008766670 */
[----:B---3--:R-:W-:-:S08]  /*0300*/  IMAD.WIDE R26, R18, 0x4, R22 ;  /* 0x00000004121a7825 */ /* 0x008fd000078e0216 */
[----:B------:R-:W2:Y:S04]  /*0310*/  @!P2 LDG.E R9, desc[UR8][R28.64] ;  /* 0x000000081c09a981 */ /* 0x000ea8000c1e1900 */
[----:B------:R-:W3:Y:S04]  /*0320*/  @!P3 LDG.E R8, desc[UR8][R26.64] ;  /* 0x000000081a08b981 */ /* 0x000ee8000c1e1900 */
[----:B--2---:R-:W-:Y:S04]  /*0330*/  STS [R20], R9 ;  /* 0x0000000914007388 */ /* 0x004fe80000000800 */
[----:B---3--:R-:W-:Y:S01]  /*0340*/  STS [R19], R8 ;  /* 0x0000000813007388 */ /* 0x008fe20000000800 */
[----:B------:R-:W-:Y:S06]  /*0350*/  BAR.SYNC.DEFER_BLOCKING 0x0 ;  /* 0x0000000000007b1d */ /* 0x000fec0000010000 */
[----:B------:R-:W-:Y:S04]  /*0360*/  LDS R10, [R16] ;  /* 0x00000000100a7984 */ /* 0x000fe80000000800 */
[----:B------:R-:W0:Y:S04]  /*0370*/  LDS.128 R4, [R2] ;  /* 0x0000000002047984 */ /* 0x000e280000000c00 */
[----:B------:R-:W1:Y:S04]  /*0380*/  LDS R11, [R16+0x40] ;  /* 0x00004000100b7984 */ /* 0x000e680000000800 */
[----:B------:R-:W-:Y:S04]  /*0390*/  LDS R9, [R16+0x100] ;  /* 0x0001000010097984 */ /* 0x000fe80000000800 */
[----:B------:R-:W-:Y:S01]  /*03a0*/  LDS R8, [R16+0x200] ;  /* 0x0002000010087984 */ /* 0x000fe20000000800 */
[----:B0-----:R-:W-:-:S04]  /*03b0*/  FFMA R4, R4, R10, R21 ;  /* 0x0000000a04047223 */ /* 0x001fc80000000015 */
[----:B-1----:R-:W-:Y:S02]  /*03c0*/  FFMA R5, R11, R5, R4 ;  /* 0x000000050b057223 */ /* 0x002fe40000000004 */
[----:B------:R-:W0:Y:S04]  /*03d0*/  LDS R4, [R16+0x80] ;  /* 0x0000800010047984 */ /* 0x000e280000000800 */
[----:B------:R-:W1:Y:S01]  /*03e0*/  LDS R11, [R16+0xc0] ;  /* 0x0000c000100b7984 */ /* 0x000e620000000800 */
[----:B0-----:R-:W-:-:S04]  /*03f0*/  FFMA R4, R4, R6, R5 ;  /* 0x0000000604047223 */ /* 0x001fc80000000005 */
[----:B-1----:R-:W-:Y:S02]  /*0400*/  FFMA R11, R11, R7, R4 ;  /* 0x000000070b0b7223 */ /* 0x002fe40000000004 */
[----:B------:R-:W0:Y:S02]  /*0410*/  LDS.128 R4, [R2+0x10] ;  /* 0x0000100002047984 */ /* 0x000e240000000c00 */
[----:B0-----:R-:W-:Y:S02]  /*0420*/  FFMA R4, R4, R9, R11 ;  /* 0x0000000904047223 */ /* 0x001fe4000000000b */
[----:B------:R-:W0:Y:S02]  /*0430*/  LDS R9, [R16+0x140] ;  /* 0x0001400010097984 */ /* 0x000e240000000800 */
[----:B0-----:R-:W-:Y:S02]  /*0440*/  FFMA R5, R9, R5, R4 ;  /* 0x0000000509057223 */ /* 0x001fe40000000004 */
[----:B------:R-:W0:Y:S04]  /*0450*/  LDS R4, [R16+0x180] ;  /* 0x0001800010047984 */ /* 0x000e280000000800 */
[----:B------:R-:W1:Y:S01]  /*0460*/  LDS R9, [R16+0x1c0] ;  /* 0x0001c00010097984 */ /* 0x000e620000000800 */
[----:B0-----:R-:W-:-:S04]  /*0470*/  FFMA R4, R4, R6, R5 ;  /* 0x0000000604047223 */ /* 0x001fc80000000005 */
[----:B-1----:R-:W-:Y:S02]  /*0480*/  FFMA R9, R9, R7, R4 ;  /* 0x0000000709097223 */ /* 0x002fe40000000004 */
[----:B------:R-:W0:Y:S02]  /*0490*/  LDS.128 R4, [R2+0x20] ;  /* 0x0000200002047984 */ /* 0x000e240000000c00 */
[----:B0-----:R-:W-:Y:S02]  /*04a0*/  FFMA R4, R4, R8, R9 ;  /* 0x0000000804047223 */ /* 0x001fe40000000009 */
[----:B------:R-:W0:Y:S04]  /*04b0*/  LDS R9, [R16+0x240] ;  /* 0x0002400010097984 */ /* 0x000e280000000800 */
[----:B------:R-:W-:Y:S01]  /*04c0*/  LDS R8, [R16+0x300] ;  /* 0x0003000010087984 */ /* 0x000fe20000000800 */
[----:B0-----:R-:W-:-:S03]  /*04d0*/  FFMA R5, R9, R5, R4 ;  /* 0x0000000509057223 */ /* 0x001fc60000000004 */
[----:B------:R-:W0:Y:S04]  /*04e0*/  LDS R4, [R16+0x280] ;  /* 0x0002800010047984 */ /* 0x000e280000000800 */
[----:B------:R-:W1:Y:S01]  /*04f0*/  LDS R9, [R16+0x2c0] ;  /* 0x0002c00010097984 */ /* 0x000e620000000800 */
[----:B0-----:R-:W-:-:S04]  /*0500*/  FFMA R4, R4, R6, R5 ;  /* 0x0000000604047223 */ /* 0x001fc80000000005 */
[----:B-1----:R-:W-:Y:S02]  /*0510*/  FFMA R9, R9, R7, R4 ;  /* 0x0000000709097223 */ /* 0x002fe40000000004 */
[----:B------:R-:W0:Y:S02]  /*0520*/  LDS.128 R4, [R2+0x30] ;  /* 0x0000300002047984 */ /* 0x000e240000000c00 */
[----:B0-----:R-:W-:Y:S01]  /*0530*/  FFMA R4, R4, R8, R9 ;  /* 0x0000000804047223 */ /* 0x001fe20000000009 */
[----:B------:R-:W-:Y:S01]  /*0540*/  IADD3 R8, PT, PT, R15, 0x10, RZ ;  /* 0x000000100f087810 */ /* 0x000fe20007ffe0ff */
[----:B------:R-:W0:Y:S03]  /*0550*/  LDS R9, [R16+0x340] ;  /* 0x0003400010097984 */ /* 0x000e260000000800 */
[----:B------:R-:W-:Y:S02]  /*0560*/  ISETP.GE.OR P2, PT, R8, UR7, P1 ;  /* 0x0000000708007c0c */ /* 0x000fe40008f46670 */
[----:B------:R-:W1:Y:S01]  /*0570*/  LDS R8, [R16+0x380] ;  /* 0x0003800010087984 */ /* 0x000e620000000800 */
[----:B------:R-:W-:-:S04]  /*0580*/  IADD3 R10, PT, PT, R14, 0x10, RZ ;  /* 0x000000100e0a7810 */ /* 0x000fc80007ffe0ff */
[----:B------:R-:W-:Y:S02]  /*0590*/  ISETP.GE.OR P0, PT, R10, UR7, P0 ;  /* 0x000000070a007c0c */ /* 0x000fe40008706670 */
[----:B------:R-:W-:Y:S01]  /*05a0*/  MOV R10, RZ ;  /* 0x000000ff000a7202 */ /* 0x000fe20000000f00 */
[----:B0-----:R-:W-:Y:S01]  /*05b0*/  FFMA R9, R9, R5, R4 ;  /* 0x0000000509097223 */ /* 0x001fe20000000004 */
[----:B------:R-:W-:Y:S01]  /*05c0*/  HFMA2 R5, -RZ, RZ, 0, 0 ;  /* 0x00000000ff057431 */ /* 0x000fe200000001ff */
[----:B------:R-:W0:Y:S01]  /*05d0*/  LDS R4, [R16+0x3c0] ;  /* 0x0003c00010047984 */ /* 0x000e220000000800 */
[----:B------:R-:W-:Y:S06]  /*05e0*/  BAR.SYNC.DEFER_BLOCKING 0x0 ;  /* 0x0000000000007b1d */ /* 0x000fec0000010000 */
[----:B------:R-:W2:Y:S04]  /*05f0*/  @!P2 LDG.E R5, desc[UR8][R28.64+0x40] ;  /* 0x000040081c05a981 */ /* 0x000ea8000c1e1900 */
[----:B------:R-:W3:Y:S01]  /*0600*/  @!P0 LDG.E R10, desc[UR8][R26.64+0x40] ;  /* 0x000040081a0a8981 */ /* 0x000ee2000c1e1900 */
[----:B-1----:R-:W-:Y:S01]  /*0610*/  FFMA R6, R8, R6, R9 ;  /* 0x0000000608067223 */ /* 0x002fe20000000009 */
[----:B------:R-:W-:Y:S01]  /*0620*/  UIADD3 UR4, UPT, UPT, UR4, 0x2, URZ ;  /* 0x0000000204047890 */ /* 0x000fe2000fffe0ff */
[----:B------:R-:W-:-:S02]  /*0630*/  IADD3 R18, PT, PT, R18, 0x20, RZ ;  /* 0x0000002012127810 */ /* 0x000fc40007ffe0ff */
[----:B------:R-:W-:Y:S01]  /*0640*/  IADD3 R17, PT, PT, R17, 0x20, RZ ;  /* 0x0000002011117810 */ /* 0x000fe20007ffe0ff */
[----:B------:R-:W-:Y:S01]  /*0650*/  UISETP.NE.AND UP0, UPT, UR4, URZ, UPT ;  /* 0x000000ff0400728c */ /* 0x000fe2000bf05270 */
[----:B------:R-:W-:Y:S01]  /*0660*/  IADD3 R14, PT, PT, R14, 0x20, RZ ;  /* 0x000000200e0e7810 */ /* 0x000fe20007ffe0ff */
[----:B0-----:R-:W-:Y:S01]  /*0670*/  FFMA R7, R4, R7, R6 ;  /* 0x0000000704077223 */ /* 0x001fe20000000006 */
[----:B------:R-:W-:Y:S01]  /*0680*/  IADD3 R15, PT, PT, R15, 0x20, RZ ;  /* 0x000000200f0f7810 */ /* 0x000fe20007ffe0ff */
[----:B--2---:R-:W-:Y:S04]  /*0690*/  STS [R20], R5 ;  /* 0x0000000514007388 */ /* 0x004fe80000000800 */
[----:B---3--:R-:W-:Y:S01]  /*06a0*/  STS [R19], R10 ;  /* 0x0000000a13007388 */ /* 0x008fe20000000800 */
[----:B------:R-:W-:Y:S06]  /*06b0*/  BAR.SYNC.DEFER_BLOCKING 0x0 ;  /* 0x0000000000007b1d */ /* 0x000fec0000010000 */
[----:B------:R-:W-:Y:S04]  /*06c0*/  LDS R5, [R16] ;  /* 0x0000000010057984 */ /* 0x000fe80000000800 */
[----:B------:R-:W0:Y:S04]  /*06d0*/  LDS.128 R8, [R2] ;  /* 0x0000000002087984 */ /* 0x000e280000000c00 */
[----:B------:R-:W1:Y:S04]  /*06e0*/  LDS R29, [R16+0x40] ;  /* 0x00004000101d7984 */ /* 0x000e680000000800 */
[----:B------:R-:W2:Y:S04]  /*06f0*/  LDS R21, [R16+0x80] ;  /* 0x0000800010157984 */ /* 0x000ea80000000800 */
[----:B------:R-:W3:Y:S04]  /*0700*/  LDS R28, [R16+0xc0] ;  /* 0x0000c000101c7984 */ /* 0x000ee80000000800 */
[----:B------:R-:W-:Y:S01]  /*0710*/  LDS R26, [R16+0x1c0] ;  /* 0x0001c000101a7984 */ /* 0x000fe20000000800 */
[----:B0-----:R-:W-:-:S03]  /*0720*/  FFMA R8, R8, R5, R7 ;  /* 0x0000000508087223 */ /* 0x001fc60000000007 */
[----:B------:R-:W-:Y:S01]  /*0730*/  LDS.128 R4, [R2+0x10] ;  /* 0x0000100002047984 */ /* 0x000fe20000000c00 */
[----:B-1----:R-:W-:-:S03]  /*0740*/  FFMA R8, R29, R9, R8 ;  /* 0x000000091d087223 */ /* 0x002fc60000000008 */
[----:B------:R-:W0:Y:S01]  /*0750*/  LDS R9, [R16+0x100] ;  /* 0x0001000010097984 */ /* 0x000e220000000800 */
[----:B--2---:R-:W-:-:S03]  /*0760*/  FFMA R27, R21, R10, R8 ;  /* 0x0000000a151b7223 */ /* 0x004fc60000000008 */
[----:B------:R-:W1:Y:S01]  /*0770*/  LDS R29, [R16+0x140] ;  /* 0x00014000101d7984 */ /* 0x000e620000000800 */
[----:B---3--:R-:W-:-:S03]  /*0780*/  FFMA R11, R28, R11, R27 ;  /* 0x0000000b1c0b7223 */ /* 0x008fc6000000001b */
[----:B------:R-:W2:Y:S04]  /*0790*/  LDS R21, [R16+0x180] ;  /* 0x0001800010157984 */ /* 0x000ea80000000800 */
[----:B------:R-:W-:Y:S01]  /*07a0*/  LDS R27, [R16+0x240] ;  /* 0x00024000101b7984 */ /* 0x000fe20000000800 */
[----:B0-----:R-:W-:-:S03]  /*07b0*/  FFMA R4, R4, R9, R11 ;  /* 0x0000000904047223 */ /* 0x001fc6000000000b */
[----:B------:R-:W-:Y:S01]  /*07c0*/  LDS.128 R8, [R2+0x20] ;  /* 0x0000200002087984 */ /* 0x000fe20000000c00 */
[----:B-1----:R-:W-:-:S03]  /*07d0*/  FFMA R4, R29, R5, R4 ;  /* 0x000000051d047223 */ /* 0x002fc60000000004 */
[----:B------:R-:W0:Y:S01]  /*07e0*/  LDS R5, [R16+0x200] ;  /* 0x0002000010057984 */ /* 0x000e220000000800 */
[----:B--2---:R-:W-:-:S04]  /*07f0*/  FFMA R21, R21, R6, R4 ;  /* 0x0000000615157223 */ /* 0x004fc80000000004 */
[----:B------:R-:W-:Y:S02]  /*0800*/  FFMA R7, R26, R7, R21 ;  /* 0x000000071a077223 */ /* 0x000fe40000000015 */
[----:B------:R-:W1:Y:S04]  /*0810*/  LDS R21, [R16+0x280] ;  /* 0x0002800010157984 */ /* 0x000e680000000800 */
[----:B------:R-:W2:Y:S01]  /*0820*/  LDS R26, [R16+0x2c0] ;  /* 0x0002c000101a7984 */ /* 0x000ea20000000800 */
[----:B0-----:R-:W-:-:S03]  /*0830*/  FFMA R8, R8, R5, R7 ;  /* 0x0000000508087223 */ /* 0x001fc60000000007 */
[----:B------:R-:W-:Y:S01]  /*0840*/  LDS.128 R4, [R2+0x30] ;  /* 0x0000300002047984 */ /* 0x000fe20000000c00 */
[----:B------:R-:W-:-:S03]  /*0850*/  FFMA R8, R27, R9, R8 ;  /* 0x000000091b087223 */ /* 0x000fc60000000008 */
[----:B------:R-:W0:Y:S01]  /*0860*/  LDS R9, [R16+0x300] ;  /* 0x0003000010097984 */ /* 0x000e220000000800 */
[----:B-1----:R-:W-:-:S03]  /*0870*/  FFMA R21, R21, R10, R8 ;  /* 0x0000000a15157223 */ /* 0x002fc60000000008 */
[----:B------:R-:W1:Y:S01]  /*0880*/  LDS R27, [R16+0x340] ;  /* 0x00034000101b7984 */ /* 0x000e620000000800 */
[----:B--2---:R-:W-:-:S03]  /*0890*/  FFMA R11, R26, R11, R21 ;  /* 0x0000000b1a0b7223 */ /* 0x004fc60000000015 */
[----:B------:R-:W2:Y:S04]  /*08a0*/  LDS R8, [R16+0x380] ;  /* 0x0003800010087984 */ /* 0x000ea80000000800 */
[----:B------:R-:W3:Y:S01]  /*08b0*/  LDS R21, [R16+0x3c0] ;  /* 0x0003c00010157984 */ /* 0x000ee20000000800 */
[----:B0-----:R-:W-:-:S04]  /*08c0*/  FFMA R4, R4, R9, R11 ;  /* 0x0000000904047223 */ /* 0x001fc8000000000b */
[----:B-1----:R-:W-:-:S04]  /*08d0*/  FFMA R5, R27, R5, R4 ;  /* 0x000000051b057223 */ /* 0x002fc80000000004 */
[----:B--2---:R-:W-:-:S04]  /*08e0*/  FFMA R6, R8, R6, R5 ;  /* 0x0000000608067223 */ /* 0x004fc80000000005 */
[----:B---3--:R-:W-:Y:S01]  /*08f0*/  FFMA R21, R21, R7, R6 ;  /* 0x0000000715157223 */ /* 0x008fe20000000006 */
[----:B------:R-:W-:Y:S06]  /*0900*/  BAR.SYNC.DEFER_BLOCKING 0x0 ;  /* 0x0000000000007b1d */ /* 0x000fec0000010000 */
[----:B------:R-:W-:Y:S05]  /*0910*/  BRA.U UP0, `(.L_x_2) ;  /* 0xfffffff900607547 */ /* 0x000fea000b83ffff */
[----:B------:R-:W-:-:S12]  /*0920*/  ULOP3.LUT UR4, UR6, 0x7fffffe0, URZ, 0xc0, !UPT ;  /* 0x7fffffe006047892 */ /* 0x000fd8000f8ec0ff */
.L_x_1:
[----:B------:R-:W-:-:S09]  /*0930*/  ULOP3.LUT UP0, URZ, UR6, 0x10, URZ, 0xc0, !UPT ;  /* 0x0000001006ff7892 */ /* 0x000fd2000f80c0ff */
[----:B------:R-:W-:Y:S05]  /*0940*/  BRA.U !UP0, `(.L_x_0) ;  /* 0x0000000108e47547 */ /* 0x000fea000b800000 */
[----:B------:R-:W0:Y:S01]  /*0950*/  LDCU UR5, c[0x0][0x398] ;  /* 0x00007300ff0577ac */ /* 0x000e220008000800 */
[----:B------:R-:W-:Y:S02]  /*0960*/  IADD3 R7, PT, PT, R13, UR4, RZ ;  /* 0x000000040d077c10 */ /* 0x000fe4000fffe0ff */
[----:B------:R-:W-:Y:S02]  /*0970*/  CS2R R14, SRZ ;  /* 0x00000000000e7805 */ /* 0x000fe4000001ff00 */
[----:B------:R-:W-:Y:S01]  /*0980*/  IADD3 R12, PT, PT, R12, UR4, RZ ;  /* 0x000000040c0c7c10 */ /* 0x000fe2000fffe0ff */
[----:B------:R-:W1:Y:S01]  /*0990*/  LDCU UR6, c[0x0][0x39c] ;  /* 0x00007380ff0677ac */ /* 0x000e620008000800 */
[----:B------:R-:W-:Y:S02]  /*09a0*/  ISETP.GE.AND P0, PT, R7, UR7, PT ;  /* 0x0000000707007c0c */ /* 0x000fe4000bf06270 */
[----:B------:R-:W-:Y:S02]  /*09b0*/  ISETP.GE.AND P1, PT, R12, UR7, PT ;  /* 0x000000070c007c0c */ /* 0x000fe4000bf26270 */
[----:B0-----:R-:W-:-:S02]  /*09c0*/  ISETP.GE.OR P0, PT, R0, UR5, P0 ;  /* 0x0000000500007c0c */ /* 0x001fc40008706670 */
[----:B-1----:R-:W-:-:S11]  /*09d0*/  ISETP.GE.OR P1, PT, R3, UR6, P1 ;  /* 0x0000000603007c0c */ /* 0x002fd60008f26670 */
[----:B------:R-:W0:Y:S01]  /*09e0*/  @!P0 LDC.64 R8, c[0x0][0x380] ;  /* 0x0000e000ff088b82 */ /* 0x000e220000000a00 */
[----:B------:R-:W-:Y:S02]  /*09f0*/  @!P0 IMAD R7, R0, UR7, R7 ;  /* 0x0000000700078c24 */ /* 0x000fe4000f8e0207 */
[----:B------:R-:W-:-:S05]  /*0a00*/  @!P1 IMAD R13, R3, UR7, R12 ;  /* 0x00000007030d9c24 */ /* 0x000fca000f8e020c */
[----:B------:R-:W1:Y:S01]  /*0a10*/  @!P1 LDC.64 R4, c[0x0][0x388] ;  /* 0x0000e200ff049b82 */ /* 0x000e620000000a00 */
[----:B0-----:R-:W-:-:S05]  /*0a20*/  @!P0 IMAD.WIDE R8, R7, 0x4, R8 ;  /* 0x0000000407088825 */ /* 0x001fca00078e0208 */
[----:B------:R-:W2:Y:S01]  /*0a30*/  @!P0 LDG.E R15, desc[UR8][R8.64] ;  /* 0x00000008080f8981 */ /* 0x000ea2000c1e1900 */
[----:B-1----:R-:W-:-:S05]  /*0a40*/  @!P1 IMAD.WIDE R12, R13, 0x4, R4 ;  /* 0x000000040d0c9825 */ /* 0x002fca00078e0204 */
[----:B------:R-:W3:Y:S04]  /*0a50*/  @!P1 LDG.E R14, desc[UR8][R12.64] ;  /* 0x000000080c0e9981 */ /* 0x000ee8000c1e1900 */
        /* <DEDUP_REMOVED lines=8> */
[----:B------:R-:W-:Y:S04]  /*0ae0*/  LDS R17, [R16+0x100] ;  /* 0x0001000010117984 */ /* 0x000fe80000000800 */
[----:B------:R-:W4:Y:S04]  /*0af0*/  LDS.128 R8, [R2+0x10] ;  /* 0x0000100002087984 */ /* 0x000f280000000c00 */
[----:B------:R-:W5:Y:S04]  /*0b00*/  LDS R18, [R16+0x140] ;  /* 0x0001400010127984 */ /* 0x000f680000000800 */
[----:B------:R-:W5:Y:S04]  /*0b10*/  LDS R23, [R16+0x180] ;  /* 0x0001800010177984 */ /* 0x000f680000000800 */
[----:B------:R-:W5:Y:S04]  /*0b20*/  LDS R20, [R16+0x1c0] ;  /* 0x0001c00010147984 */ /* 0x000f680000000800 */
[----:B------:R-:W-:Y:S04]  /*0b30*/  LDS R19, [R16+0x200] ;  /* 0x0002000010137984 */ /* 0x000fe80000000800 */
[----:B------:R-:W5:Y:S01]  /*0b40*/  LDS.128 R12, [R2+0x20] ;  /* 0x00002000020c7984 */ /* 0x000f620000000c00 */
[----:B0-----:R-:W-:-:S03]  /*0b50*/  FFMA R4, R4, R22, R21 ;  /* 0x0000001604047223 */ /* 0x001fc60000000015 */
[----:B------:R-:W0:Y:S01]  /*0b60*/  LDS R22, [R16+0x240] ;  /* 0x0002400010167984 */ /* 0x000e220000000800 */
[----:B-1----:R-:W-:-:S03]  /*0b70*/  FFMA R4, R27, R5, R4 ;  /* 0x000000051b047223 */ /* 0x002fc60000000004 */
[----:B------:R-:W1:Y:S01]  /*0b80*/  LDS R21, [R16+0x280] ;  /* 0x0002800010157984 */ /* 0x000e620000000800 */
[----:B--2---:R-:W-:-:S03]  /*0b90*/  FFMA R25, R25, R6, R4 ;  /* 0x0000000619197223 */ /* 0x004fc60000000004 */
[----:B------:R-:W2:Y:S01]  /*0ba0*/  LDS R24, [R16+0x2c0] ;  /* 0x0002c00010187984 */ /* 0x000ea20000000800 */
[----:B---3--:R-:W-:-:S03]  /*0bb0*/  FFMA R27, R26, R7, R25 ;  /* 0x000000071a1b7223 */ /* 0x008fc60000000019 */
[----:B------:R-:W-:Y:S04]  /*0bc0*/  LDS R25, [R16+0x300] ;  /* 0x0003000010197984 */ /* 0x000fe80000000800 */
[----:B------:R-:W3:Y:S01]  /*0bd0*/  LDS.128 R4, [R2+0x30] ;  /* 0x0000300002047984 */ /* 0x000ee20000000c00 */
[----:B----4-:R-:W-:-:S03]  /*0be0*/  FFMA R27, R8, R17, R27 ;  /* 0x00000011081b7223 */ /* 0x010fc6000000001b */
[----:B------:R-:W4:Y:S04]  /*0bf0*/  LDS R26, [R16+0x340] ;  /* 0x00034000101a7984 */ /* 0x000f280000000800 */
[----:B------:R-:W4:Y:S01]  /*0c00*/  LDS R17, [R16+0x380] ;  /* 0x0003800010117984 */ /* 0x000f220000000800 */
[----:B-----5:R-:W-:-:S03]  /*0c10*/  FFMA R18, R18, R9, R27 ;  /* 0x0000000912127223 */ /* 0x020fc6000000001b */
[----:B------:R-:W5:Y:S01]  /*0c20*/  LDS R8, [R16+0x3c0] ;  /* 0x0003c00010087984 */ /* 0x000f620000000800 */
[----:B------:R-:W-:-:S04]  /*0c30*/  FFMA R23, R23, R10, R18 ;  /* 0x0000000a17177223 */ /* 0x000fc80000000012 */
[----:B------:R-:W-:-:S04]  /*0c40*/  FFMA R11, R20, R11, R23 ;  /* 0x0000000b140b7223 */ /* 0x000fc80000000017 */
[----:B------:R-:W-:-:S04]  /*0c50*/  FFMA R11, R12, R19, R11 ;  /* 0x000000130c0b7223 */ /* 0x000fc8000000000b */
[----:B0-----:R-:W-:-:S04]  /*0c60*/  FFMA R22, R22, R13, R11 ;  /* 0x0000000d16167223 */ /* 0x001fc8000000000b */
[----:B-1----:R-:W-:-:S04]  /*0c70*/  FFMA R21, R21, R14, R22 ;  /* 0x0000000e15157223 */ /* 0x002fc80000000016 */
[----:B--2---:R-:W-:-:S04]  /*0c80*/  FFMA R15, R24, R15, R21 ;  /* 0x0000000f180f7223 */ /* 0x004fc80000000015 */
[----:B---3--:R-:W-:-:S04]  /*0c90*/  FFMA R15, R4, R25, R15 ;  /* 0x00000019040f7223 */ /* 0x008fc8000000000f */
[----:B----4-:R-:W-:-:S04]  /*0ca0*/  FFMA R26, R26, R5, R15 ;  /* 0x000000051a1a7223 */ /* 0x010fc8000000000f */
[----:B------:R-:W-:-:S04]  /*0cb0*/  FFMA R17, R17, R6, R26 ;  /* 0x0000000611117223 */ /* 0x000fc8000000001a */
[----:B-----5:R-:W-:Y:S01]  /*0cc0*/  FFMA R21, R8, R7, R17 ;  /* 0x0000000708157223 */ /* 0x020fe20000000011 */
[----:B------:R-:W-:Y:S06]  /*0cd0*/  BAR.SYNC.DEFER_BLOCKING 0x0 ;  /* 0x0000000000007b1d */ /* 0x000fec0000010000 */
.L_x_0:
[----:B------:R-:W0:Y:S02]  /*0ce0*/  LDCU.64 UR4, c[0x0][0x398] ;  /* 0x00007300ff0477ac */ /* 0x000e240008000a00 */
[----:B0-----:R-:W-:-:S04]  /*0cf0*/  ISETP.GE.AND P0, PT, R3, UR5, PT ;  /* 0x0000000503007c0c */ /* 0x001fc8000bf06270 */
[----:B------:R-:W-:-:S13]  /*0d00*/  ISETP.GE.OR P0, PT, R0, UR4, P0 ;  /* 0x0000000400007c0c */ /* 0x000fda0008706670 */
[----:B------:R-:W-:Y:S05]  /*0d10*/  @P0 EXIT ;  /* 0x000000000000094d */ /* 0x000fea0003800000 */
[----:B------:R-:W0:Y:S01]  /*0d20*/  LDC.64 R4, c[0x0][0x390] ;  /* 0x0000e400ff047b82 */ /* 0x000e220000000a00 */
[----:B------:R-:W-:-:S04]  /*0d30*/  IMAD R3, R0, UR5, R3 ;  /* 0x0000000500037c24 */ /* 0x000fc8000f8e0203 */
[----:B0-----:R-:W-:-:S05]  /*0d40*/  IMAD.WIDE R2, R3, 0x4, R4 ;  /* 0x0000000403027825 */ /* 0x001fca00078e0204 */
[----:B------:R-:W-:Y:S01]  /*0d50*/  STG.E desc[UR8][R2.64], R21 ;  /* 0x0000001502007986 */ /* 0x000fe2000c101908 */
[----:B------:R-:W-:Y:S05]  /*0d60*/  EXIT ;  /* 0x000000000000794d */ /* 0x000fea0003800000 */
.L_x_3:
[----:B------:R-:W-:-:S00]  /*0d70*/  BRA `(.L_x_3) ;  /* 0xfffffffc00fc7947 */ /* 0x000fc0000383ffff */
[----:B------:R-:W-:-:S00]  /*0d80*/  NOP ;  /* 0x0000000000007918 */ /* 0x000fc00000000000 */
[----:B------:R-:W-:-:S00]  /*0d90*/  NOP ;  /* 0x0000000000007918 */ /* 0x000fc00000000000 */
[----:B------:R-:W-:-:S00]  /*0da0*/  NOP ;  /* 0x0000000000007918 */ /* 0x000fc00000000000 */
[----:B------:R-:W-:-:S00]  /*0db0*/  NOP ;  /* 0x0000000000007918 */ /* 0x000fc00000000000 */
[----:B------:R-:W-:-:S00]  /*0dc0*/  NOP ;  /* 0x0000000000007918 */ /* 0x000fc00000000000 */
[----:B------:R-:W-:-:S00]  /*0dd0*/  NOP ;  /* 0x0000000000007918 */ /* 0x000fc00000000000 */
[----:B------:R-:W-:-:S00]  /*0de0*/  NOP ;  /* 0x0000000000007918 */ /* 0x000fc00000000000 */
[----:B------:R-:W-:-:S00]  /*0df0*/  NOP ;  /* 0x0000000000007918 */ /* 0x000fc00000000000 */
.L_x_4:


//--------------------- .nv.shared._Z24matrix_mul_kernel_stablePKfS0_Pfiii --------------------------
	.section	.nv.shared._Z24matrix_mul_kernel_stablePKfS0_Pfiii,"aw",@nobits
	.sectionflags	@""
	.align	4
.nv.shared._Z24matrix_mul_kernel_stablePKfS0_Pfiii:
	.zero		3072


//--------------------- .nv.shared.reserved.0     --------------------------
	.section	.nv.shared.reserved.0,"aw",@nobits
	.weak		__nv_reservedSMEM_offset_0_alias
	.size		__nv_reservedSMEM_offset_0_alias, 0, 64
	.other		__nv_reservedSMEM_offset_0_alias,@"STO_CUDA_RESERVED_SHARED STV_DEFAULT"
__nv_reservedSMEM_offset_0_alias:
	.zero		0
	.zero		64


//--------------------- .nv.constant0._Z24matrix_mul_kernel_stablePKfS0_Pfiii --------------------------
	.section	.nv.constant0._Z24matrix_mul_kernel_stablePKfS0_Pfiii,"a",@progbits
	.sectionflags	@""
	.align	4
.nv.constant0._Z24matrix_mul_kernel_stablePKfS0_Pfiii:
	.zero		932


//--------------------- SYMBOLS --------------------------

	.type		.nv.reservedSmem.offset0,@object
	.size		.nv.reservedSmem.offset0,0x4
	.type		.nv.reservedSmem.cap,@object
	.size		.nv.reservedSmem.cap,0x4
